	.headerflags	@"EF_CUDA_TEXMODE_UNIFIED EF_CUDA_64BIT_ADDRESS EF_CUDA_ACCELERATORS EF_CUDA_SM90 EF_CUDA_VIRTUAL_SM(EF_CUDA_SM90)"
	.elftype	@"ET_EXEC"


//--------------------- .nv.info                  --------------------------
	.section	.nv.info,"",@"SHT_CUDA_INFO"
	.align	4


	//----- nvinfo : EIATTR_REGCOUNT
	.align		4
        /*0000*/ 	.byte	0x04, 0x2f
        /*0002*/ 	.short	(.L_1 - .L_0)
	.align		4
.L_0:
        /*0004*/ 	.word	index@(triton_poi_fused_cat_23)
        /*0008*/ 	.word	0x00000016


	//----- nvinfo : EIATTR_MIN_STACK_SIZE
	.align		4
.L_1:
        /*000c*/ 	.byte	0x04, 0x12
        /*000e*/ 	.short	(.L_3 - .L_2)
	.align		4
.L_2:
        /*0010*/ 	.word	index@(triton_poi_fused_cat_23)
        /*0014*/ 	.word	0x00000000


	//----- nvinfo : EIATTR_FRAME_SIZE
	.align		4
.L_3:
        /*0018*/ 	.byte	0x04, 0x11
        /*001a*/ 	.short	(.L_5 - .L_4)
	.align		4
.L_4:
        /*001c*/ 	.word	index@(triton_poi_fused_cat_23)
        /*0020*/ 	.word	0x00000000


	//----- nvinfo : EIATTR_MIN_STACK_SIZE
	.align		4
.L_5:
        /*0024*/ 	.byte	0x04, 0x12
        /*0026*/ 	.short	(.L_7 - .L_6)
	.align		4
.L_6:
        /*0028*/ 	.word	index@(triton_poi_fused_cat_23)
        /*002c*/ 	.word	0x00000000
.L_7:


//--------------------- .nv.info.triton_poi_fused_cat_23 --------------------------
	.section	.nv.info.triton_poi_fused_cat_23,"",@"SHT_CUDA_INFO"
	.sectionflags	@""
	.align	4


	//----- nvinfo : EIATTR_CUDA_API_VERSION
	.align		4
        /*0000*/ 	.byte	0x04, 0x37
        /*0002*/ 	.short	(.L_9 - .L_8)
.L_8:
        /*0004*/ 	.word	0x0000007c


	//----- nvinfo : EIATTR_KPARAM_INFO
	.align		4
.L_9:
        /*0008*/ 	.byte	0x04, 0x17
        /*000a*/ 	.short	(.L_11 - .L_10)
.L_10:
        /*000c*/ 	.word	0x00000000
        /*0010*/ 	.short	0x0005
        /*0012*/ 	.short	0x0028
        /*0014*/ 	.byte	0x00, 0xf0, 0x11, 0x00


	//----- nvinfo : EIATTR_KPARAM_INFO
	.align		4
.L_11:
        /*0018*/ 	.byte	0x04, 0x17
        /*001a*/ 	.short	(.L_13 - .L_12)
.L_12:
        /*001c*/ 	.word	0x00000000
        /*0020*/ 	.short	0x0004
        /*0022*/ 	.short	0x0020
        /*0024*/ 	.byte	0x00, 0xf4, 0x21, 0x00


	//----- nvinfo : EIATTR_KPARAM_INFO
	.align		4
.L_13:
        /*0028*/ 	.byte	0x04, 0x17
        /*002a*/ 	.short	(.L_15 - .L_14)
.L_14:
        /*002c*/ 	.word	0x00000000
        /*0030*/ 	.short	0x0003
        /*0032*/ 	.short	0x0018
        /*0034*/ 	.byte	0x00, 0xf4, 0x21, 0x00


	//----- nvinfo : EIATTR_KPARAM_INFO
	.align		4
.L_15:
        /*0038*/ 	.byte	0x04, 0x17
        /*003a*/ 	.short	(.L_17 - .L_16)
.L_16:
        /*003c*/ 	.word	0x00000000
        /*0040*/ 	.short	0x0002
        /*0042*/ 	.short	0x0010
        /*0044*/ 	.byte	0x00, 0xf4, 0x21, 0x00


	//----- nvinfo : EIATTR_KPARAM_INFO
	.align		4
.L_17:
        /*0048*/ 	.byte	0x04, 0x17
        /*004a*/ 	.short	(.L_19 - .L_18)
.L_18:
        /*004c*/ 	.word	0x00000000
        /*0050*/ 	.short	0x0001
        /*0052*/ 	.short	0x0008
        /*0054*/ 	.byte	0x00, 0xf4, 0x21, 0x00


	//----- nvinfo : EIATTR_KPARAM_INFO
	.align		4
.L_19:
        /*0058*/ 	.byte	0x04, 0x17
        /*005a*/ 	.short	(.L_21 - .L_20)
.L_20:
        /*005c*/ 	.word	0x00000000
        /*0060*/ 	.short	0x0000
        /*0062*/ 	.short	0x0000
        /*0064*/ 	.byte	0x00, 0xf4, 0x21, 0x00


	//----- nvinfo : EIATTR_SPARSE_MMA_MASK
	.align		4
.L_21:
        /*0068*/ 	.byte	0x03, 0x50
        /*006a*/ 	.short	0x0000


	//----- nvinfo : EIATTR_MAXREG_COUNT
	.align		4
        /*006c*/ 	.byte	0x03, 0x1b
        /*006e*/ 	.short	0x00ff


	//----- nvinfo : EIATTR_EXIT_INSTR_OFFSETS
	.align		4
        /*0070*/ 	.byte	0x04, 0x1c
        /*0072*/ 	.short	(.L_23 - .L_22)


	//   ....[0]....
.L_22:
        /*0074*/ 	.word	0x00000650


	//----- nvinfo : EIATTR_REQNTID
	.align		4
.L_23:
        /*0078*/ 	.byte	0x04, 0x10
        /*007a*/ 	.short	(.L_25 - .L_24)
.L_24:
        /*007c*/ 	.word	0x00000100
        /*0080*/ 	.word	0x00000001
        /*0084*/ 	.word	0x00000001


	//----- nvinfo : EIATTR_CBANK_PARAM_SIZE
	.align		4
.L_25:
        /*0088*/ 	.byte	0x03, 0x19
        /*008a*/ 	.short	0x002c


	//----- nvinfo : EIATTR_PARAM_CBANK
	.align		4
        /*008c*/ 	.byte	0x04, 0x0a
        /*008e*/ 	.short	(.L_27 - .L_26)
	.align		4
.L_26:
        /*0090*/ 	.word	index@(.nv.constant0.triton_poi_fused_cat_23)
        /*0094*/ 	.short	0x0210
        /*0096*/ 	.short	0x002c


	//----- nvinfo : EIATTR_SW_WAR
	.align		4
.L_27:
        /*0098*/ 	.byte	0x04, 0x36
        /*009a*/ 	.short	(.L_29 - .L_28)
.L_28:
        /*009c*/ 	.word	0x00000008
.L_29:


//--------------------- .nv.callgraph             --------------------------
	.section	.nv.callgraph,"",@"SHT_CUDA_CALLGRAPH"
	.align	4
	.sectionentsize	8
	.align		4
        /*0000*/ 	.word	0x00000000
	.align		4
        /*0004*/ 	.word	0xffffffff
	.align		4
        /*0008*/ 	.word	0x00000000
	.align		4
        /*000c*/ 	.word	0xfffffffe
	.align		4
        /*0010*/ 	.word	0x00000000
	.align		4
        /*0014*/ 	.word	0xfffffffd
	.align		4
        /*0018*/ 	.word	0x00000000
	.align		4
        /*001c*/ 	.word	0xfffffffc


//--------------------- .text.triton_poi_fused_cat_23 --------------------------
	.section	.text.triton_poi_fused_cat_23,"ax",@progbits
	.align	128
        .global         triton_poi_fused_cat_23
        .type           triton_poi_fused_cat_23,@function
        .size           triton_poi_fused_cat_23,(.L_x_1 - triton_poi_fused_cat_23)
        .other          triton_poi_fused_cat_23,@"STO_CUDA_ENTRY STV_DEFAULT"
triton_poi_fused_cat_23:
.text.triton_poi_fused_cat_23:
[----:B------:R-:W-:Y:S01]  /*0000*/  LDC R1, c[0x0][0x28] ;  /* 0x00000a00ff017b82 */ /* 0x000fe20000000800 */
[----:B------:R-:W1:Y:S01]  /*0010*/  S2R R0, SR_TID.X ;  /* 0x0000000000007919 */ /* 0x000e620000002100 */
[----:B------:R-:W-:Y:S01]  /*0020*/  CS2R R12, SRZ ;  /* 0x00000000000c7805 */ /* 0x000fe2000001ff00 */
[----:B------:R-:W-:Y:S01]  /*0030*/  ULDC.64 UR4, c[0x0][0x208] ;  /* 0x0000820000047ab9 */ /* 0x000fe20000000a00 */
[----:B------:R-:W-:Y:S01]  /*0040*/  ULDC.64 UR6, c[0x0][0x228] ;  /* 0x00008a0000067ab9 */ /* 0x000fe20000000a00 */
[----:B------:R-:W2:Y:S01]  /*0050*/  S2R R3, SR_CTAID.X ;  /* 0x0000000000037919 */ /* 0x000ea20000002500 */
[----:B-1----:R-:W-:-:S05]  /*0060*/  IMAD.SHL.U32 R0, R0, 0x2, RZ ;  /* 0x0000000200007824 */ /* 0x002fca00078e00ff */
[----:B------:R-:W-:-:S05]  /*0070*/  LOP3.LUT R0, R0, 0x1fe, RZ, 0xc0, !PT ;  /* 0x000001fe00007812 */ /* 0x000fca00078ec0ff */
[----:B--2---:R-:W-:Y:S02]  /*0080*/  IMAD R0, R3, 0x200, R0 ;  /* 0x0000020003007824 */ /* 0x004fe400078e0200 */
[----:B------:R-:W1:Y:S03]  /*0090*/  LDC.64 R2, c[0x0][0x220] ;  /* 0x00008800ff027b82 */ /* 0x000e660000000a00 */
[----:B------:R-:W-:-:S04]  /*00a0*/  SHF.R.S32.HI R5, RZ, 0x1f, R0 ;  /* 0x0000001fff057819 */ /* 0x000fc80000011400 */
[CC--:B------:R-:W-:Y:S02]  /*00b0*/  LEA.HI R9, R5.reuse, R0.reuse, RZ, 0xa ;  /* 0x0000000005097211 */ /* 0x0c0fe400078f50ff */
[----:B------:R-:W-:Y:S02]  /*00c0*/  LEA.HI R6, R5, R0, RZ, 0x5 ;  /* 0x0000000005067211 */ /* 0x000fe400078f28ff */
[----:B------:R-:W-:Y:S02]  /*00d0*/  SHF.R.S32.HI R8, RZ, 0xa, R9 ;  /* 0x0000000aff087819 */ /* 0x000fe40000011409 */
[----:B------:R-:W-:-:S03]  /*00e0*/  SHF.R.S32.HI R7, RZ, 0x5, R6 ;  /* 0x00000005ff077819 */ /* 0x000fc60000011406 */
[----:B------:R-:W-:-:S05]  /*00f0*/  IMAD.HI R4, R8, 0x2aaaaaab, RZ ;  /* 0x2aaaaaab08047827 */ /* 0x000fca00078e02ff */
[----:B------:R-:W-:-:S04]  /*0100*/  SHF.R.U32.HI R5, RZ, 0x1f, R4 ;  /* 0x0000001fff057819 */ /* 0x000fc80000011604 */
[----:B------:R-:W-:Y:S02]  /*0110*/  LEA.HI R5, R4, R5, RZ, 0x1b ;  /* 0x0000000504057211 */ /* 0x000fe400078fd8ff */
[----:B------:R-:W-:-:S03]  /*0120*/  LEA.HI R4, R7, R7, RZ, 0x5 ;  /* 0x0000000707047211 */ /* 0x000fc600078f28ff */
[----:B------:R-:W-:Y:S01]  /*0130*/  IMAD R8, R5, -0xc0, R8 ;  /* 0xffffff4005087824 */ /* 0x000fe200078e0208 */
[----:B------:R-:W-:Y:S02]  /*0140*/  LOP3.LUT R5, R6, 0xffffffe0, RZ, 0xc0, !PT ;  /* 0xffffffe006057812 */ /* 0x000fe400078ec0ff */
[----:B------:R-:W-:Y:S02]  /*0150*/  LOP3.LUT R4, R4, 0xffffffe0, RZ, 0xc0, !PT ;  /* 0xffffffe004047812 */ /* 0x000fe400078ec0ff */
[----:B------:R-:W-:Y:S01]  /*0160*/  ISETP.GT.AND P0, PT, R8, 0x7f, PT ;  /* 0x0000007f0800780c */ /* 0x000fe20003f04270 */
[----:B------:R-:W-:Y:S02]  /*0170*/  IMAD.IADD R5, R0, 0x1, -R5 ;  /* 0x0000000100057824 */ /* 0x000fe400078e0a05 */
[----:B------:R-:W-:Y:S02]  /*0180*/  IMAD.IADD R7, R7, 0x1, -R4 ;  /* 0x0000000107077824 */ /* 0x000fe400078e0a04 */
[----:B-1----:R-:W-:Y:S01]  /*0190*/  IMAD.WIDE R14, R5, 0x8, R2 ;  /* 0x00000008050e7825 */ /* 0x002fe200078e0202 */
[----:B------:R-:W-:-:S03]  /*01a0*/  CS2R R4, SRZ ;  /* 0x0000000000047805 */ /* 0x000fc6000001ff00 */
[----:B------:R-:W-:Y:S01]  /*01b0*/  IMAD.WIDE R2, R7, 0x8, R2 ;  /* 0x0000000807027825 */ /* 0x000fe200078e0202 */
[----:B------:R-:W-:-:S04]  /*01c0*/  CS2R R6, SRZ ;  /* 0x0000000000067805 */ /* 0x000fc8000001ff00 */
[----:B------:R-:W2:Y:S04]  /*01d0*/  @P0 LDG.E.EL.64 R12, desc[UR4][R2.64] ;  /* 0x00000004020c0981 */ /* 0x000ea8000c2e1b00 */
[----:B------:R1:W3:Y:S01]  /*01e0*/  @P0 LDG.E.EL.128 R4, desc[UR4][R14.64] ;  /* 0x000000040e040981 */ /* 0x0002e2000c2e1d00 */
[----:B------:R-:W-:Y:S01]  /*01f0*/  IMAD.HI R11, R0, 0x2aaaaaab, RZ ;  /* 0x2aaaaaab000b7827 */ /* 0x000fe200078e02ff */
[----:B------:R-:W-:-:S04]  /*0200*/  LOP3.LUT R9, R9, 0xfffffc00, RZ, 0xc0, !PT ;  /* 0xfffffc0009097812 */ /* 0x000fc800078ec0ff */
[----:B------:R-:W-:-:S04]  /*0210*/  SHF.R.U32.HI R10, RZ, 0x1f, R11 ;  /* 0x0000001fff0a7819 */ /* 0x000fc8000001160b */
[----:B------:R-:W-:Y:S01]  /*0220*/  LEA.HI.SX32 R11, R11, R10, 0x11 ;  /* 0x0000000a0b0b7211 */ /* 0x000fe200078f8aff */
[----:B-1----:R-:W-:Y:S01]  /*0230*/  IMAD.SHL.U32 R15, R8, 0x400, RZ ;  /* 0x00000400080f7824 */ /* 0x002fe200078e00ff */
[----:B--2---:R-:W-:Y:S02]  /*0240*/  SEL R10, R13, RZ, P0 ;  /* 0x000000ff0d0a7207 */ /* 0x004fe40000000000 */
[----:B------:R-:W-:Y:S01]  /*0250*/  SEL R19, R12, RZ, P0 ;  /* 0x000000ff0c137207 */ /* 0x000fe20000000000 */
[----:B------:R-:W-:Y:S01]  /*0260*/  IMAD.IADD R12, R0, 0x1, -R9 ;  /* 0x00000001000c7824 */ /* 0x000fe200078e0a09 */
[----:B---3--:R-:W-:Y:S01]  /*0270*/  SEL R16, R4, RZ, P0 ;  /* 0x000000ff04107207 */ /* 0x008fe20000000000 */
[----:B------:R-:W-:Y:S01]  /*0280*/  IMAD.U32 R9, R11, 0x10000, RZ ;  /* 0x000100000b097824 */ /* 0x000fe200078e00ff */
[----:B------:R-:W-:Y:S02]  /*0290*/  SHF.R.U32.HI R4, RZ, 0x1b, R10 ;  /* 0x0000001bff047819 */ /* 0x000fe4000001160a */
[----:B------:R-:W-:-:S02]  /*02a0*/  SEL R17, R5, RZ, P0 ;  /* 0x000000ff05117207 */ /* 0x000fc40000000000 */
[----:B------:R-:W-:Y:S02]  /*02b0*/  LOP3.LUT R2, R4, 0x10, RZ, 0xc0, !PT ;  /* 0x0000001004027812 */ /* 0x000fe400078ec0ff */
[----:B------:R-:W-:Y:S02]  /*02c0*/  LEA R4, P2, R16, UR6, 0x2 ;  /* 0x0000000610047c11 */ /* 0x000fe4000f8410ff */
[----:B------:R-:W-:Y:S02]  /*02d0*/  IADD3 R19, P1, R2, R19, RZ ;  /* 0x0000001302137210 */ /* 0x000fe40007f3e0ff */
[----:B------:R-:W-:Y:S01]  /*02e0*/  SEL R18, R7, RZ, P0 ;  /* 0x000000ff07127207 */ /* 0x000fe20000000000 */
[----:B------:R-:W1:Y:S01]  /*02f0*/  LDC.64 R2, c[0x0][0x210] ;  /* 0x00008400ff027b82 */ /* 0x000e620000000a00 */
[----:B------:R-:W-:Y:S01]  /*0300*/  SEL R13, R6, RZ, P0 ;  /* 0x000000ff060d7207 */ /* 0x000fe20000000000 */
[----:B------:R-:W-:Y:S01]  /*0310*/  IMAD.X R10, RZ, RZ, R10, P1 ;  /* 0x000000ffff0a7224 */ /* 0x000fe200008e060a */
[----:B------:R-:W-:-:S02]  /*0320*/  LEA.HI.X R5, R16, UR7, R17, 0x2, P2 ;  /* 0x0000000710057c11 */ /* 0x000fc400090f1411 */
[----:B------:R-:W-:Y:S02]  /*0330*/  SHF.R.U32.HI R16, RZ, 0x19, R17 ;  /* 0x00000019ff107819 */ /* 0x000fe40000011611 */
[----:B------:R-:W-:Y:S02]  /*0340*/  SHF.R.U32.HI R17, RZ, 0x19, R18 ;  /* 0x00000019ff117819 */ /* 0x000fe40000011612 */
[----:B------:R-:W-:Y:S02]  /*0350*/  LEA R6, P3, R13, UR6, 0x2 ;  /* 0x000000060d067c11 */ /* 0x000fe4000f8610ff */
[C---:B------:R-:W-:Y:S01]  /*0360*/  SHF.L.U64.HI R10, R19.reuse, 0x6, R10 ;  /* 0x00000006130a7819 */ /* 0x040fe2000001020a */
[----:B------:R-:W-:Y:S01]  /*0370*/  IMAD.SHL.U32 R19, R19, 0x40, RZ ;  /* 0x0000004013137824 */ /* 0x000fe200078e00ff */
[----:B------:R-:W-:Y:S02]  /*0380*/  LOP3.LUT R16, R16, 0x40, RZ, 0xc0, !PT ;  /* 0x0000004010107812 */ /* 0x000fe400078ec0ff */
[----:B------:R-:W-:-:S02]  /*0390*/  LOP3.LUT R17, R17, 0x40, RZ, 0xc0, !PT ;  /* 0x0000004011117812 */ /* 0x000fc400078ec0ff */
[----:B------:R-:W-:Y:S01]  /*03a0*/  LEA.HI.X R7, R13, UR7, R18, 0x2, P3 ;  /* 0x000000070d077c11 */ /* 0x000fe200098f1412 */
[----:B------:R-:W-:Y:S01]  /*03b0*/  ULDC.64 UR6, c[0x0][0x218] ;  /* 0x0000860000067ab9 */ /* 0x000fe20000000a00 */
[----:B------:R-:W-:Y:S02]  /*03c0*/  SHF.R.S32.HI R13, RZ, 0x1f, R12 ;  /* 0x0000001fff0d7819 */ /* 0x000fe4000001140c */
[--C-:B------:R-:W-:Y:S02]  /*03d0*/  IADD3 R12, P5, P6, R15, R12, R9.reuse ;  /* 0x0000000c0f0c7210 */ /* 0x100fe40007ebe009 */
[----:B------:R-:W-:Y:S02]  /*03e0*/  SHF.R.S32.HI R14, RZ, 0x1f, R9 ;  /* 0x0000001fff0e7819 */ /* 0x000fe40000011409 */
[----:B------:R-:W-:Y:S02]  /*03f0*/  SHF.R.S32.HI R15, RZ, 0x1f, R15 ;  /* 0x0000001fff0f7819 */ /* 0x000fe4000001140f */
[----:B------:R-:W-:-:S02]  /*0400*/  IADD3 R4, P1, P2, R19, R4, R16 ;  /* 0x0000000413047210 */ /* 0x000fc40007a3e010 */
[----:B------:R-:W-:Y:S02]  /*0410*/  IADD3 R6, P3, P4, R19, R6, R17 ;  /* 0x0000000613067210 */ /* 0x000fe40007c7e011 */
[C---:B------:R-:W-:Y:S02]  /*0420*/  LOP3.LUT R18, R8.reuse, 0xffffffc0, RZ, 0xc0, !PT ;  /* 0xffffffc008127812 */ /* 0x040fe400078ec0ff */
[----:B------:R-:W-:Y:S01]  /*0430*/  IADD3.X R17, R15, R13, R14, P5, P6 ;  /* 0x0000000d0f117210 */ /* 0x000fe20002fec40e */
[----:B------:R-:W-:Y:S01]  /*0440*/  IMAD.SHL.U32 R13, R8, 0x100, RZ ;  /* 0x00000100080d7824 */ /* 0x000fe200078e00ff */
[C---:B------:R-:W-:Y:S02]  /*0450*/  IADD3.X R5, R10.reuse, R5, RZ, P1, P2 ;  /* 0x000000050a057210 */ /* 0x040fe40000fe44ff */
[----:B------:R-:W-:Y:S02]  /*0460*/  IADD3.X R7, R10, R7, RZ, P3, P4 ;  /* 0x000000070a077210 */ /* 0x000fe40001fe84ff */
[----:B------:R-:W-:Y:S01]  /*0470*/  ISETP.GE.AND P1, PT, R8, 0x40, PT ;  /* 0x000000400800780c */ /* 0x000fe20003f26270 */
[----:B------:R-:W-:Y:S01]  /*0480*/  IMAD R8, R11, -0x30000, R0 ;  /* 0xfffd00000b087824 */ /* 0x000fe200078e0200 */
[----:B------:R-:W-:Y:S01]  /*0490*/  ISETP.NE.AND P5, PT, R18, 0x40, PT ;  /* 0x000000401200780c */ /* 0x000fe20003fa5270 */
[----:B------:R-:W-:Y:S01]  /*04a0*/  IMAD.WIDE R14, R13, 0x4, R4 ;  /* 0x000000040d0e7825 */ /* 0x000fe200078e0204 */
[----:B------:R-:W-:-:S02]  /*04b0*/  LEA R10, P2, R12, UR6, 0x2 ;  /* 0x000000060c0a7c11 */ /* 0x000fc4000f8410ff */
[----:B------:R-:W-:Y:S01]  /*04c0*/  CS2R R4, SRZ ;  /* 0x0000000000047805 */ /* 0x000fe2000001ff00 */
[----:B------:R-:W-:Y:S01]  /*04d0*/  IMAD.WIDE R6, R13, 0x4, R6 ;  /* 0x000000040d067825 */ /* 0x000fe200078e0206 */
[----:B------:R-:W-:-:S03]  /*04e0*/  LEA.HI.X R11, R12, UR7, R17, 0x2, P2 ;  /* 0x000000070c0b7c11 */ /* 0x000fc600090f1411 */
[----:B------:R-:W-:Y:S02]  /*04f0*/  IMAD.IADD R13, R8, 0x1, R9 ;  /* 0x00000001080d7824 */ /* 0x000fe400078e0209 */
[----:B------:R-:W-:Y:S02]  /*0500*/  IMAD.WIDE R14, R9, 0x4, R14 ;  /* 0x00000004090e7825 */ /* 0x000fe400078e020e */
[----:B------:R-:W2:Y:S02]  /*0510*/  @!P5 LDG.E.64 R4, desc[UR4][R10.64+-0x40000] ;  /* 0xfc0000040a04d981 */ /* 0x000ea4000c1e1b00 */
[----:B-1----:R-:W-:Y:S01]  /*0520*/  IMAD.WIDE R2, R13, 0x4, R2 ;  /* 0x000000040d027825 */ /* 0x002fe200078e0202 */
[----:B------:R-:W-:-:S03]  /*0530*/  CS2R R12, SRZ ;  /* 0x00000000000c7805 */ /* 0x000fc6000001ff00 */
[----:B------:R-:W-:Y:S02]  /*0540*/  IMAD.MOV.U32 R18, RZ, RZ, RZ ;  /* 0x000000ffff127224 */ /* 0x000fe400078e00ff */
[----:B------:R-:W-:Y:S01]  /*0550*/  IMAD.MOV.U32 R17, RZ, RZ, RZ ;  /* 0x000000ffff117224 */ /* 0x000fe200078e00ff */
[----:B------:R-:W3:Y:S01]  /*0560*/  @!P1 LDG.E.64 R12, desc[UR4][R2.64] ;  /* 0x00000004020c9981 */ /* 0x000ee2000c1e1b00 */
[----:B------:R-:W-:Y:S02]  /*0570*/  IMAD.WIDE R8, R9, 0x4, R6 ;  /* 0x0000000409087825 */ /* 0x000fe400078e0206 */
[----:B------:R-:W1:Y:S02]  /*0580*/  LDC.64 R6, c[0x0][0x230] ;  /* 0x00008c00ff067b82 */ /* 0x000e640000000a00 */
[----:B------:R-:W4:Y:S04]  /*0590*/  @P0 LDG.E.EL R17, desc[UR4][R14.64+-0x20000] ;  /* 0xfe0000040e110981 */ /* 0x000f28000c2e1900 */
[----:B------:R-:W5:Y:S01]  /*05a0*/  @P0 LDG.E.EL R18, desc[UR4][R8.64+-0x20000] ;  /* 0xfe00000408120981 */ /* 0x000f62000c2e1900 */
[----:B--2---:R-:W-:-:S02]  /*05b0*/  SEL R16, R5, RZ, !P5 ;  /* 0x000000ff05107207 */ /* 0x004fc40006800000 */
[----:B------:R-:W-:Y:S01]  /*05c0*/  SEL R10, R4, RZ, !P5 ;  /* 0x000000ff040a7207 */ /* 0x000fe20006800000 */
[----:B-1----:R-:W-:Y:S01]  /*05d0*/  IMAD.WIDE R4, R0, 0x4, R6 ;  /* 0x0000000400047825 */ /* 0x002fe200078e0206 */
[----:B---3--:R-:W-:Y:S02]  /*05e0*/  SEL R13, R13, RZ, !P1 ;  /* 0x000000ff0d0d7207 */ /* 0x008fe40004800000 */
[----:B------:R-:W-:Y:S02]  /*05f0*/  SEL R12, R12, RZ, !P1 ;  /* 0x000000ff0c0c7207 */ /* 0x000fe40004800000 */
[----:B----4-:R-:W-:Y:S02]  /*0600*/  SEL R17, R17, RZ, P0 ;  /* 0x000000ff11117207 */ /* 0x010fe40000000000 */
[----:B-----5:R-:W-:Y:S02]  /*0610*/  @P5 SEL R16, R18, RZ, P0 ;  /* 0x000000ff12105207 */ /* 0x020fe40000000000 */
[----:B------:R-:W-:-:S02]  /*0620*/  @P1 SEL R12, R10, R17, !P5 ;  /* 0x000000110a0c1207 */ /* 0x000fc40006800000 */
[----:B------:R-:W-:-:S05]  /*0630*/  SEL R13, R13, R16, !P1 ;  /* 0x000000100d0d7207 */ /* 0x000fca0004800000 */
[----:B------:R-:W-:Y:S01]  /*0640*/  STG.E.64 desc[UR4][R4.64], R12 ;  /* 0x0000000c04007986 */ /* 0x000fe2000c101b04 */
[----:B------:R-:W-:Y:S05]  /*0650*/  EXIT ;  /* 0x000000000000794d */ /* 0x000fea0003800000 */
.L_x_0:
[----:B------:R-:W-:-:S00]  /*0660*/  BRA `(.L_x_0) ;  /* 0xfffffffc00fc7947 */ /* 0x000fc0000383ffff */
[----:B------:R-:W-:-:S00]  /*0670*/  NOP ;  /* 0x0000000000007918 */ /* 0x000fc00000000000 */
        /* <DEDUP_REMOVED lines=8> */
.L_x_1:


//--------------------- .nv.constant0.triton_poi_fused_cat_23 --------------------------
	.section	.nv.constant0.triton_poi_fused_cat_23,"a",@progbits
	.sectionflags	@""
	.align	4
.nv.constant0.triton_poi_fused_cat_23:
	.zero		572
